//
// Generated by NVIDIA NVVM Compiler
//
// Compiler Build ID: CL-36424714
// Cuda compilation tools, release 13.0, V13.0.88
// Based on NVVM 20.0.0
//

.version 9.0
.target sm_100
.address_size 64

	// .globl	_Z10conv_naivePfS_S_ii

.visible .entry _Z10conv_naivePfS_S_ii(
	.param .u64 .ptr .align 1 _Z10conv_naivePfS_S_ii_param_0,
	.param .u64 .ptr .align 1 _Z10conv_naivePfS_S_ii_param_1,
	.param .u64 .ptr .align 1 _Z10conv_naivePfS_S_ii_param_2,
	.param .u32 _Z10conv_naivePfS_S_ii_param_3,
	.param .u32 _Z10conv_naivePfS_S_ii_param_4
)
{
	.reg .pred 	%p<8>;
	.reg .b32 	%r<12>;
	.reg .b64 	%rd<5>;

	ld.param.u64 	%rd1, [_Z10conv_naivePfS_S_ii_param_0];
	ld.param.u32 	%r3, [_Z10conv_naivePfS_S_ii_param_4];
	mov.u32 	%r4, %ctaid.y;
	mov.u32 	%r5, %ntid.y;
	mov.u32 	%r6, %tid.y;
	mad.lo.s32 	%r1, %r4, %r5, %r6;
	mov.u32 	%r7, %ctaid.x;
	mov.u32 	%r8, %ntid.x;
	mov.u32 	%r9, %tid.x;
	mad.lo.s32 	%r2, %r7, %r8, %r9;
	setp.lt.u32 	%p1, %r1, 2;
	setp.ge.s32 	%p2, %r1, %r3;
	or.pred  	%p3, %p1, %p2;
	setp.lt.s32 	%p4, %r2, 2;
	or.pred  	%p5, %p4, %p3;
	setp.ge.s32 	%p6, %r2, %r3;
	or.pred  	%p7, %p6, %p5;
	@%p7 bra 	$L__BB0_2;
	cvta.to.global.u64 	%rd2, %rd1;
	mad.lo.s32 	%r10, %r3, %r1, %r2;
	mul.wide.u32 	%rd3, %r10, 4;
	add.s64 	%rd4, %rd2, %rd3;
	mov.b32 	%r11, 1065353216;
	st.global.u32 	[%rd4], %r11;
$L__BB0_2:
	ret;

}


// ===== COMPILED SASS (sm_100) =====

	.target	sm_100

	.elftype	@"ET_EXEC"


//--------------------- .note.nv.tkinfo           --------------------------
	.section	.note.nv.tkinfo,"",@"SHT_NOTE"
	.sectionflags	@"SHF_NOTE_NV_TKINFO"
	.tkinfo
        /*0018*/ 	.word	0x00000002
        /*0030*/ 	.string	""
        /*0030*/ 	.string	"ptxas"
        /*0030*/ 	.string	"Cuda compilation tools, release 13.0, V13.0.88"
        /*0030*/ 	.string	"Build cuda_13.0.r13.0/compiler.36424714_0"
        /*0030*/ 	.string	"-arch sm_100 -m 64 "



//--------------------- .note.nv.cuinfo           --------------------------
	.section	.note.nv.cuinfo,"",@"SHT_NOTE"
	.sectionflags	@"SHF_NOTE_NV_CUINFO"
        /*0018*/ 	.short	0x0002
        /*001a*/ 	.short	0x0064
        /*001c*/ 	.short	0x0082
	.zero		2


//--------------------- .nv.info                  --------------------------
	.section	.nv.info,"",@"SHT_CUDA_INFO"
	.align	4


	//----- nvinfo : EIATTR_REGCOUNT
	.align		4
        /*0000*/ 	.byte	0x04, 0x2f
        /*0002*/ 	.short	(.L_1 - .L_0)
	.align		4
.L_0:
        /*0004*/ 	.word	index@(_Z10conv_naivePfS_S_ii)
        /*0008*/ 	.word	0x0000000a


	//----- nvinfo : EIATTR_FRAME_SIZE
	.align		4
.L_1:
        /*000c*/ 	.byte	0x04, 0x11
        /*000e*/ 	.short	(.L_3 - .L_2)
	.align		4
.L_2:
        /*0010*/ 	.word	index@(_Z10conv_naivePfS_S_ii)
        /*0014*/ 	.word	0x00000000


	//----- nvinfo : EIATTR_MIN_STACK_SIZE
	.align		4
.L_3:
        /*0018*/ 	.byte	0x04, 0x12
        /*001a*/ 	.short	(.L_5 - .L_4)
	.align		4
.L_4:
        /*001c*/ 	.word	index@(_Z10conv_naivePfS_S_ii)
        /*0020*/ 	.word	0x00000000
.L_5:


//--------------------- .nv.compat                --------------------------
	.section	.nv.compat,"",@"SHT_CUDA_COMPAT_INFO"
	.align	4
        /*0000*/ 	.byte	0x02, 0x09, 0x00, 0x00, 0x02, 0x02, 0x01, 0x00, 0x02, 0x05, 0x05, 0x00, 0x03, 0x07, 0x01, 0x01
        /*0010*/ 	.byte	0x02, 0x03, 0x00, 0x00, 0x02, 0x06, 0x01, 0x00, 0x04, 0x0b, 0x08, 0x00, 0x09, 0x00, 0x00, 0x00
        /*0020*/ 	.byte	0x00, 0x00, 0x00, 0x00


//--------------------- .nv.info._Z10conv_naivePfS_S_ii --------------------------
	.section	.nv.info._Z10conv_naivePfS_S_ii,"",@"SHT_CUDA_INFO"
	.sectionflags	@""
	.align	4


	//----- nvinfo : EIATTR_CUDA_API_VERSION
	.align		4
        /*0000*/ 	.byte	0x04, 0x37
        /*0002*/ 	.short	(.L_7 - .L_6)
.L_6:
        /*0004*/ 	.word	0x00000082


	//----- nvinfo : EIATTR_KPARAM_INFO
	.align		4
.L_7:
        /*0008*/ 	.byte	0x04, 0x17
        /*000a*/ 	.short	(.L_9 - .L_8)
.L_8:
        /*000c*/ 	.word	0x00000000
        /*0010*/ 	.short	0x0004
        /*0012*/ 	.short	0x001c
        /*0014*/ 	.byte	0x00, 0xf0, 0x11, 0x00


	//----- nvinfo : EIATTR_KPARAM_INFO
	.align		4
.L_9:
        /*0018*/ 	.byte	0x04, 0x17
        /*001a*/ 	.short	(.L_11 - .L_10)
.L_10:
        /*001c*/ 	.word	0x00000000
        /*0020*/ 	.short	0x0003
        /*0022*/ 	.short	0x0018
        /*0024*/ 	.byte	0x00, 0xf0, 0x11, 0x00


	//----- nvinfo : EIATTR_KPARAM_INFO
	.align		4
.L_11:
        /*0028*/ 	.byte	0x04, 0x17
        /*002a*/ 	.short	(.L_13 - .L_12)
.L_12:
        /*002c*/ 	.word	0x00000000
        /*0030*/ 	.short	0x0002
        /*0032*/ 	.short	0x0010
        /*0034*/ 	.byte	0x00, 0xf5, 0x21, 0x00


	//----- nvinfo : EIATTR_KPARAM_INFO
	.align		4
.L_13:
        /*0038*/ 	.byte	0x04, 0x17
        /*003a*/ 	.short	(.L_15 - .L_14)
.L_14:
        /*003c*/ 	.word	0x00000000
        /*0040*/ 	.short	0x0001
        /*0042*/ 	.short	0x0008
        /*0044*/ 	.byte	0x00, 0xf5, 0x21, 0x00


	//----- nvinfo : EIATTR_KPARAM_INFO
	.align		4
.L_15:
        /*0048*/ 	.byte	0x04, 0x17
        /*004a*/ 	.short	(.L_17 - .L_16)
.L_16:
        /*004c*/ 	.word	0x00000000
        /*0050*/ 	.short	0x0000
        /*0052*/ 	.short	0x0000
        /*0054*/ 	.byte	0x00, 0xf5, 0x21, 0x00


	//----- nvinfo : EIATTR_SPARSE_MMA_MASK
	.align		4
.L_17:
        /*0058*/ 	.byte	0x03, 0x50
        /*005a*/ 	.short	0x0000


	//----- nvinfo : EIATTR_MAXREG_COUNT
	.align		4
        /*005c*/ 	.byte	0x03, 0x1b
        /*005e*/ 	.short	0x00ff


	//----- nvinfo : EIATTR_MERCURY_ISA_VERSION
	.align		4
        /*0060*/ 	.byte	0x03, 0x5f
        /*0062*/ 	.short	0x0101


	//----- nvinfo : EIATTR_VRC_CTA_INIT_COUNT
	.align		4
        /*0064*/ 	.byte	0x02, 0x4a
	.zero		1
	.zero		1


	//----- nvinfo : EIATTR_EXIT_INSTR_OFFSETS
	.align		4
        /*0068*/ 	.byte	0x04, 0x1c
        /*006a*/ 	.short	(.L_19 - .L_18)


	//   ....[0]....
.L_18:
        /*006c*/ 	.word	0x000000e0


	//   ....[1]....
        /*0070*/ 	.word	0x00000150


	//----- nvinfo : EIATTR_CBANK_PARAM_SIZE
	.align		4
.L_19:
        /*0074*/ 	.byte	0x03, 0x19
        /*0076*/ 	.short	0x0020


	//----- nvinfo : EIATTR_PARAM_CBANK
	.align		4
        /*0078*/ 	.byte	0x04, 0x0a
        /*007a*/ 	.short	(.L_21 - .L_20)
	.align		4
.L_20:
        /*007c*/ 	.word	index@(.nv.constant0._Z10conv_naivePfS_S_ii)
        /*0080*/ 	.short	0x0380
        /*0082*/ 	.short	0x0020


	//----- nvinfo : EIATTR_SW_WAR
	.align		4
.L_21:
        /*0084*/ 	.byte	0x04, 0x36
        /*0086*/ 	.short	(.L_23 - .L_22)
.L_22:
        /*0088*/ 	.word	0x00000008
.L_23:


//--------------------- .nv.callgraph             --------------------------
	.section	.nv.callgraph,"",@"SHT_CUDA_CALLGRAPH"
	.align	4
	.sectionentsize	8
	.align		4
        /*0000*/ 	.word	0x00000000
	.align		4
        /*0004*/ 	.word	0xffffffff
	.align		4
        /*0008*/ 	.word	0x00000000
	.align		4
        /*000c*/ 	.word	0xfffffffe
	.align		4
        /*0010*/ 	.word	0x00000000
	.align		4
        /*0014*/ 	.word	0xfffffffd
	.align		4
        /*0018*/ 	.word	0x00000000
	.align		4
        /*001c*/ 	.word	0xfffffffc


//--------------------- .text._Z10conv_naivePfS_S_ii --------------------------
	.section	.text._Z10conv_naivePfS_S_ii,"ax",@progbits
	.align	128
        .global         _Z10conv_naivePfS_S_ii
        .type           _Z10conv_naivePfS_S_ii,@function
        .size           _Z10conv_naivePfS_S_ii,(.L_x_1 - _Z10conv_naivePfS_S_ii)
        .other          _Z10conv_naivePfS_S_ii,@"STO_CUDA_ENTRY STV_DEFAULT"
_Z10conv_naivePfS_S_ii:
.text._Z10conv_naivePfS_S_ii:
[----:B------:R-:W-:Y:S01]  /*0000*/  LDC R1, c[0x0][0x37c] ;  /* 0x0000df00ff017b82 */ /* 0x000fe20000000800 */
[----:B------:R-:W0:Y:S07]  /*0010*/  S2R R3, SR_TID.Y ;  /* 0x0000000000037919 */ /* 0x000e2e0000002200 */
[----:B------:R-:W0:Y:S01]  /*0020*/  S2UR UR4, SR_CTAID.Y ;  /* 0x00000000000479c3 */ /* 0x000e220000002600 */
[----:B------:R-:W1:Y:S01]  /*0030*/  LDCU UR6, c[0x0][0x39c] ;  /* 0x00007380ff0677ac */ /* 0x000e620008000800 */
[----:B------:R-:W2:Y:S06]  /*0040*/  S2R R2, SR_TID.X ;  /* 0x0000000000027919 */ /* 0x000eac0000002100 */
[----:B------:R-:W0:Y:S08]  /*0050*/  LDC R0, c[0x0][0x364] ;  /* 0x0000d900ff007b82 */ /* 0x000e300000000800 */
[----:B------:R-:W2:Y:S08]  /*0060*/  S2UR UR5, SR_CTAID.X ;  /* 0x00000000000579c3 */ /* 0x000eb00000002500 */
[----:B------:R-:W2:Y:S01]  /*0070*/  LDC R5, c[0x0][0x360] ;  /* 0x0000d800ff057b82 */ /* 0x000ea20000000800 */
[----:B0-----:R-:W-:-:S05]  /*0080*/  IMAD R0, R0, UR4, R3 ;  /* 0x0000000400007c24 */ /* 0x001fca000f8e0203 */
[----:B-1----:R-:W-:-:S04]  /*0090*/  ISETP.GE.AND P0, PT, R0, UR6, PT ;  /* 0x0000000600007c0c */ /* 0x002fc8000bf06270 */
[----:B------:R-:W-:Y:S01]  /*00a0*/  ISETP.LT.U32.OR P0, PT, R0, 0x2, P0 ;  /* 0x000000020000780c */ /* 0x000fe20000701470 */
[----:B--2---:R-:W-:-:S05]  /*00b0*/  IMAD R5, R5, UR5, R2 ;  /* 0x0000000505057c24 */ /* 0x004fca000f8e0202 */
[----:B------:R-:W-:-:S04]  /*00c0*/  ISETP.LT.OR P0, PT, R5, 0x2, P0 ;  /* 0x000000020500780c */ /* 0x000fc80000701670 */
[----:B------:R-:W-:-:S13]  /*00d0*/  ISETP.GE.OR P0, PT, R5, UR6, P0 ;  /* 0x0000000605007c0c */ /* 0x000fda0008706670 */
[----:B------:R-:W-:Y:S05]  /*00e0*/  @P0 EXIT ;  /* 0x000000000000094d */ /* 0x000fea0003800000 */
[----:B------:R-:W0:Y:S01]  /*00f0*/  LDC.64 R2, c[0x0][0x380] ;  /* 0x0000e000ff027b82 */ /* 0x000e220000000a00 */
[----:B------:R-:W1:Y:S01]  /*0100*/  LDCU.64 UR4, c[0x0][0x358] ;  /* 0x00006b00ff0477ac */ /* 0x000e620008000a00 */
[----:B------:R-:W-:Y:S02]  /*0110*/  IMAD R5, R0, UR6, R5 ;  /* 0x0000000600057c24 */ /* 0x000fe4000f8e0205 */
[----:B------:R-:W-:Y:S02]  /*0120*/  HFMA2 R7, -RZ, RZ, 1.875, 0 ;  /* 0x3f800000ff077431 */ /* 0x000fe400000001ff */
[----:B0-----:R-:W-:-:S05]  /*0130*/  IMAD.WIDE.U32 R2, R5, 0x4, R2 ;  /* 0x0000000405027825 */ /* 0x001fca00078e0002 */
[----:B-1----:R-:W-:Y:S01]  /*0140*/  STG.E desc[UR4][R2.64], R7 ;  /* 0x0000000702007986 */ /* 0x002fe2000c101904 */
[----:B------:R-:W-:Y:S05]  /*0150*/  EXIT ;  /* 0x000000000000794d */ /* 0x000fea0003800000 */
.L_x_0:
[----:B------:R-:W-:-:S00]  /*0160*/  BRA `(.L_x_0) ;  /* 0xfffffffc00fc7947 */ /* 0x000fc0000383ffff */
[----:B------:R-:W-:-:S00]  /*0170*/  NOP ;  /* 0x0000000000007918 */ /* 0x000fc00000000000 */
        /* <DEDUP_REMOVED lines=8> */
.L_x_1:


//--------------------- .nv.shared.reserved.0     --------------------------
	.section	.nv.shared.reserved.0,"aw",@nobits
	.weak		__nv_reservedSMEM_offset_0_alias
	.size		__nv_reservedSMEM_offset_0_alias, 0, 64
	.other		__nv_reservedSMEM_offset_0_alias,@"STO_CUDA_RESERVED_SHARED STV_DEFAULT"
__nv_reservedSMEM_offset_0_alias:
	.zero		0
	.zero		64


//--------------------- .nv.constant0._Z10conv_naivePfS_S_ii --------------------------
	.section	.nv.constant0._Z10conv_naivePfS_S_ii,"a",@progbits
	.sectionflags	@""
	.align	4
.nv.constant0._Z10conv_naivePfS_S_ii:
	.zero		928


//--------------------- SYMBOLS --------------------------

	.type		.nv.reservedSmem.offset0,@object
	.size		.nv.reservedSmem.offset0,0x4
